	.headerflags	@"EF_CUDA_TEXMODE_UNIFIED EF_CUDA_64BIT_ADDRESS EF_CUDA_ACCELERATORS EF_CUDA_SM90 EF_CUDA_VIRTUAL_SM(EF_CUDA_SM90)"
	.elftype	@"ET_EXEC"


//--------------------- .nv.info                  --------------------------
	.section	.nv.info,"",@"SHT_CUDA_INFO"
	.align	4


	//----- nvinfo : EIATTR_REGCOUNT
	.align		4
        /*0000*/ 	.byte	0x04, 0x2f
        /*0002*/ 	.short	(.L_1 - .L_0)
	.align		4
.L_0:
        /*0004*/ 	.word	index@(triton_poi_fused_add_1)
        /*0008*/ 	.word	0x0000000e


	//----- nvinfo : EIATTR_MIN_STACK_SIZE
	.align		4
.L_1:
        /*000c*/ 	.byte	0x04, 0x12
        /*000e*/ 	.short	(.L_3 - .L_2)
	.align		4
.L_2:
        /*0010*/ 	.word	index@(triton_poi_fused_add_1)
        /*0014*/ 	.word	0x00000000


	//----- nvinfo : EIATTR_FRAME_SIZE
	.align		4
.L_3:
        /*0018*/ 	.byte	0x04, 0x11
        /*001a*/ 	.short	(.L_5 - .L_4)
	.align		4
.L_4:
        /*001c*/ 	.word	index@(triton_poi_fused_add_1)
        /*0020*/ 	.word	0x00000000


	//----- nvinfo : EIATTR_MIN_STACK_SIZE
	.align		4
.L_5:
        /*0024*/ 	.byte	0x04, 0x12
        /*0026*/ 	.short	(.L_7 - .L_6)
	.align		4
.L_6:
        /*0028*/ 	.word	index@(triton_poi_fused_add_1)
        /*002c*/ 	.word	0x00000000
.L_7:


//--------------------- .nv.info.triton_poi_fused_add_1 --------------------------
	.section	.nv.info.triton_poi_fused_add_1,"",@"SHT_CUDA_INFO"
	.sectionflags	@""
	.align	4


	//----- nvinfo : EIATTR_CUDA_API_VERSION
	.align		4
        /*0000*/ 	.byte	0x04, 0x37
        /*0002*/ 	.short	(.L_9 - .L_8)
.L_8:
        /*0004*/ 	.word	0x0000007c


	//----- nvinfo : EIATTR_KPARAM_INFO
	.align		4
.L_9:
        /*0008*/ 	.byte	0x04, 0x17
        /*000a*/ 	.short	(.L_11 - .L_10)
.L_10:
        /*000c*/ 	.word	0x00000000
        /*0010*/ 	.short	0x0003
        /*0012*/ 	.short	0x0018
        /*0014*/ 	.byte	0x00, 0xf0, 0x11, 0x00


	//----- nvinfo : EIATTR_KPARAM_INFO
	.align		4
.L_11:
        /*0018*/ 	.byte	0x04, 0x17
        /*001a*/ 	.short	(.L_13 - .L_12)
.L_12:
        /*001c*/ 	.word	0x00000000
        /*0020*/ 	.short	0x0002
        /*0022*/ 	.short	0x0010
        /*0024*/ 	.byte	0x00, 0xf4, 0x21, 0x00


	//----- nvinfo : EIATTR_KPARAM_INFO
	.align		4
.L_13:
        /*0028*/ 	.byte	0x04, 0x17
        /*002a*/ 	.short	(.L_15 - .L_14)
.L_14:
        /*002c*/ 	.word	0x00000000
        /*0030*/ 	.short	0x0001
        /*0032*/ 	.short	0x0008
        /*0034*/ 	.byte	0x00, 0xf4, 0x21, 0x00


	//----- nvinfo : EIATTR_KPARAM_INFO
	.align		4
.L_15:
        /*0038*/ 	.byte	0x04, 0x17
        /*003a*/ 	.short	(.L_17 - .L_16)
.L_16:
        /*003c*/ 	.word	0x00000000
        /*0040*/ 	.short	0x0000
        /*0042*/ 	.short	0x0000
        /*0044*/ 	.byte	0x00, 0xf4, 0x21, 0x00


	//----- nvinfo : EIATTR_SPARSE_MMA_MASK
	.align		4
.L_17:
        /*0048*/ 	.byte	0x03, 0x50
        /*004a*/ 	.short	0x0000


	//----- nvinfo : EIATTR_MAXREG_COUNT
	.align		4
        /*004c*/ 	.byte	0x03, 0x1b
        /*004e*/ 	.short	0x00ff


	//----- nvinfo : EIATTR_EXIT_INSTR_OFFSETS
	.align		4
        /*0050*/ 	.byte	0x04, 0x1c
        /*0052*/ 	.short	(.L_19 - .L_18)


	//   ....[0]....
.L_18:
        /*0054*/ 	.word	0x000001a0


	//   ....[1]....
        /*0058*/ 	.word	0x000001c0


	//----- nvinfo : EIATTR_REQNTID
	.align		4
.L_19:
        /*005c*/ 	.byte	0x04, 0x10
        /*005e*/ 	.short	(.L_21 - .L_20)
.L_20:
        /*0060*/ 	.word	0x00000080
        /*0064*/ 	.word	0x00000001
        /*0068*/ 	.word	0x00000001


	//----- nvinfo : EIATTR_CBANK_PARAM_SIZE
	.align		4
.L_21:
        /*006c*/ 	.byte	0x03, 0x19
        /*006e*/ 	.short	0x001c


	//----- nvinfo : EIATTR_PARAM_CBANK
	.align		4
        /*0070*/ 	.byte	0x04, 0x0a
        /*0072*/ 	.short	(.L_23 - .L_22)
	.align		4
.L_22:
        /*0074*/ 	.word	index@(.nv.constant0.triton_poi_fused_add_1)
        /*0078*/ 	.short	0x0210
        /*007a*/ 	.short	0x001c


	//----- nvinfo : EIATTR_SW_WAR
	.align		4
.L_23:
        /*007c*/ 	.byte	0x04, 0x36
        /*007e*/ 	.short	(.L_25 - .L_24)
.L_24:
        /*0080*/ 	.word	0x00000008
.L_25:


//--------------------- .nv.callgraph             --------------------------
	.section	.nv.callgraph,"",@"SHT_CUDA_CALLGRAPH"
	.align	4
	.sectionentsize	8
	.align		4
        /*0000*/ 	.word	0x00000000
	.align		4
        /*0004*/ 	.word	0xffffffff
	.align		4
        /*0008*/ 	.word	0x00000000
	.align		4
        /*000c*/ 	.word	0xfffffffe
	.align		4
        /*0010*/ 	.word	0x00000000
	.align		4
        /*0014*/ 	.word	0xfffffffd
	.align		4
        /*0018*/ 	.word	0x00000000
	.align		4
        /*001c*/ 	.word	0xfffffffc


//--------------------- .text.triton_poi_fused_add_1 --------------------------
	.section	.text.triton_poi_fused_add_1,"ax",@progbits
	.align	128
        .global         triton_poi_fused_add_1
        .type           triton_poi_fused_add_1,@function
        .size           triton_poi_fused_add_1,(.L_x_1 - triton_poi_fused_add_1)
        .other          triton_poi_fused_add_1,@"STO_CUDA_ENTRY STV_DEFAULT"
triton_poi_fused_add_1:
.text.triton_poi_fused_add_1:
[----:B------:R-:W0:Y:S02]  /*0000*/  LDC R1, c[0x0][0x28] ;  /* 0x00000a00ff017b82 */ /* 0x000e240000000800 */
[----:B------:R-:W1:Y:S01]  /*0010*/  S2R R0, SR_TID.X ;  /* 0x0000000000007919 */ /* 0x000e620000002100 */
[----:B------:R-:W2:Y:S01]  /*0020*/  LDC.64 R6, c[0x0][0x220] ;  /* 0x00008800ff067b82 */ /* 0x000ea20000000a00 */
[----:B------:R-:W-:Y:S01]  /*0030*/  ULDC.64 UR4, c[0x0][0x208] ;  /* 0x0000820000047ab9 */ /* 0x000fe20000000a00 */
[----:B------:R-:W3:Y:S06]  /*0040*/  S2R R9, SR_CTAID.X ;  /* 0x0000000000097919 */ /* 0x000eec0000002500 */
[----:B------:R-:W4:Y:S08]  /*0050*/  LDC.64 R4, c[0x0][0x218] ;  /* 0x00008600ff047b82 */ /* 0x000f300000000a00 */
[----:B------:R-:W5:Y:S01]  /*0060*/  LDC.64 R2, c[0x0][0x210] ;  /* 0x00008400ff027b82 */ /* 0x000f620000000a00 */
[----:B-1----:R-:W-:-:S02]  /*0070*/  LOP3.LUT R0, R0, 0x7f, RZ, 0xc0, !PT ;  /* 0x0000007f00007812 */ /* 0x002fc400078ec0ff */
[----:B---3--:R-:W-:-:S03]  /*0080*/  SHF.R.S32.HI R8, RZ, 0x18, R9 ;  /* 0x00000018ff087819 */ /* 0x008fc60000011409 */
[----:B------:R-:W-:Y:S01]  /*0090*/  IMAD R9, R9, 0x80, R0 ;  /* 0x0000008009097824 */ /* 0x000fe200078e0200 */
[----:B------:R-:W-:Y:S01]  /*00a0*/  SGXT R0, R8, 0x1 ;  /* 0x000000010800781a */ /* 0x000fe20000000200 */
[----:B------:R-:W-:-:S03]  /*00b0*/  HFMA2.MMA R8, -RZ, RZ, 0, 0 ;  /* 0x00000000ff087435 */ /* 0x000fc600000001ff */
[C---:B------:R-:W-:Y:S01]  /*00c0*/  ISETP.GE.AND P0, PT, R9.reuse, 0x100, PT ;  /* 0x000001000900780c */ /* 0x040fe20003f06270 */
[----:B----4-:R-:W-:Y:S01]  /*00d0*/  IMAD.WIDE R4, R9, 0x4, R4 ;  /* 0x0000000409047825 */ /* 0x010fe200078e0204 */
[----:B------:R-:W-:-:S04]  /*00e0*/  LEA.HI R0, R0, R9, RZ, 0x2 ;  /* 0x0000000900007211 */ /* 0x000fc800078f10ff */
[----:B------:R-:W-:-:S04]  /*00f0*/  LOP3.LUT R0, R0, 0xfffffffc, RZ, 0xc0, !PT ;  /* 0xfffffffc00007812 */ /* 0x000fc800078ec0ff */
[----:B------:R-:W-:Y:S01]  /*0100*/  IADD3 R11, R9, -R0, RZ ;  /* 0x80000000090b7210 */ /* 0x000fe20007ffe0ff */
[----:B-----5:R-:W-:Y:S02]  /*0110*/  IMAD.WIDE R2, R9, 0x4, R2 ;  /* 0x0000000409027825 */ /* 0x020fe400078e0202 */
[----:B------:R-:W3:Y:S02]  /*0120*/  @!P0 LDG.E R8, desc[UR4][R4.64] ;  /* 0x0000000404088981 */ /* 0x000ee4000c1e1900 */
[----:B--2---:R-:W-:-:S04]  /*0130*/  IMAD.WIDE R6, R11, 0x4, R6 ;  /* 0x000000040b067825 */ /* 0x004fc800078e0206 */
[----:B------:R-:W-:Y:S02]  /*0140*/  IMAD.MOV.U32 R11, RZ, RZ, RZ ;  /* 0x000000ffff0b7224 */ /* 0x000fe400078e00ff */
[----:B------:R-:W-:-:S04]  /*0150*/  IMAD.MOV.U32 R0, RZ, RZ, RZ ;  /* 0x000000ffff007224 */ /* 0x000fc800078e00ff */
[----:B------:R-:W3:Y:S04]  /*0160*/  @!P0 LDG.E.EL R11, desc[UR4][R6.64] ;  /* 0x00000004060b8981 */ /* 0x000ee8000c2e1900 */
[----:B------:R-:W2:Y:S01]  /*0170*/  @!P0 LDG.E R0, desc[UR4][R2.64] ;  /* 0x0000000402008981 */ /* 0x000ea2000c1e1900 */
[----:B---3--:R-:W-:-:S04]  /*0180*/  FADD R11, R11, R8 ;  /* 0x000000080b0b7221 */ /* 0x008fc80000000000 */
[----:B--2---:R-:W-:Y:S01]  /*0190*/  FADD R11, R11, R0 ;  /* 0x000000000b0b7221 */ /* 0x004fe20000000000 */
[----:B------:R-:W-:Y:S06]  /*01a0*/  @P0 EXIT ;  /* 0x000000000000094d */ /* 0x000fec0003800000 */
[----:B------:R-:W-:Y:S01]  /*01b0*/  STG.E desc[UR4][R2.64], R11 ;  /* 0x0000000b02007986 */ /* 0x000fe2000c101904 */
[----:B------:R-:W-:Y:S05]  /*01c0*/  EXIT ;  /* 0x000000000000794d */ /* 0x000fea0003800000 */
.L_x_0:
[----:B------:R-:W-:-:S00]  /*01d0*/  BRA `(.L_x_0) ;  /* 0xfffffffc00fc7947 */ /* 0x000fc0000383ffff */
[----:B------:R-:W-:-:S00]  /*01e0*/  NOP ;  /* 0x0000000000007918 */ /* 0x000fc00000000000 */
        /* <DEDUP_REMOVED lines=9> */
.L_x_1:


//--------------------- .nv.constant0.triton_poi_fused_add_1 --------------------------
	.section	.nv.constant0.triton_poi_fused_add_1,"a",@progbits
	.sectionflags	@""
	.align	4
.nv.constant0.triton_poi_fused_add_1:
	.zero		556
